//
// Generated by NVIDIA NVVM Compiler
//
// Compiler Build ID: CL-36424714
// Cuda compilation tools, release 13.0, V13.0.88
// Based on NVVM 20.0.0
//

.version 9.0
.target sm_100
.address_size 64

	// .globl	_Z7sigmoidPfS_

.visible .entry _Z7sigmoidPfS_(
	.param .u64 .ptr .align 1 _Z7sigmoidPfS__param_0,
	.param .u64 .ptr .align 1 _Z7sigmoidPfS__param_1
)
.maxntid 60
{
	.reg .b32 	%r<2>;
	.reg .b32 	%f<8>;
	.reg .b64 	%rd<8>;

	ld.param.u64 	%rd1, [_Z7sigmoidPfS__param_0];
	ld.param.u64 	%rd2, [_Z7sigmoidPfS__param_1];
	cvta.to.global.u64 	%rd3, %rd2;
	cvta.to.global.u64 	%rd4, %rd1;
	mov.u32 	%r1, %tid.x;
	mul.wide.u32 	%rd5, %r1, 4;
	add.s64 	%rd6, %rd4, %rd5;
	ld.global.nc.f32 	%f1, [%rd6];
	mov.f32 	%f2, 0f00000000;
	sub.f32 	%f3, %f2, %f1;
	mul.f32 	%f4, %f3, 0f3FB8AA3B;
	ex2.approx.f32 	%f5, %f4;
	add.f32 	%f6, %f5, 0f3F800000;
	rcp.rn.f32 	%f7, %f6;
	add.s64 	%rd7, %rd3, %rd5;
	st.global.f32 	[%rd7], %f7;
	ret;

}


// ===== COMPILED SASS (sm_100) =====

	.target	sm_100

	.elftype	@"ET_EXEC"


//--------------------- .note.nv.tkinfo           --------------------------
	.section	.note.nv.tkinfo,"",@"SHT_NOTE"
	.sectionflags	@"SHF_NOTE_NV_TKINFO"
	.tkinfo
        /*0018*/ 	.word	0x00000002
        /*0030*/ 	.string	""
        /*0030*/ 	.string	"ptxas"
        /*0030*/ 	.string	"Cuda compilation tools, release 13.0, V13.0.88"
        /*0030*/ 	.string	"Build cuda_13.0.r13.0/compiler.36424714_0"
        /*0030*/ 	.string	"-arch sm_100 -m 64 "



//--------------------- .note.nv.cuinfo           --------------------------
	.section	.note.nv.cuinfo,"",@"SHT_NOTE"
	.sectionflags	@"SHF_NOTE_NV_CUINFO"
        /*0018*/ 	.short	0x0002
        /*001a*/ 	.short	0x0064
        /*001c*/ 	.short	0x0082
	.zero		2


//--------------------- .nv.info                  --------------------------
	.section	.nv.info,"",@"SHT_CUDA_INFO"
	.align	4


	//----- nvinfo : EIATTR_REGCOUNT
	.align		4
        /*0000*/ 	.byte	0x04, 0x2f
        /*0002*/ 	.short	(.L_1 - .L_0)
	.align		4
.L_0:
        /*0004*/ 	.word	index@(_Z7sigmoidPfS_)
        /*0008*/ 	.word	0x0000000e


	//----- nvinfo : EIATTR_FRAME_SIZE
	.align		4
.L_1:
        /*000c*/ 	.byte	0x04, 0x11
        /*000e*/ 	.short	(.L_3 - .L_2)
	.align		4
.L_2:
        /*0010*/ 	.word	index@($__internal_0_$__cuda_sm20_rcp_rn_f32_slowpath)
        /*0014*/ 	.word	0x00000000


	//----- nvinfo : EIATTR_FRAME_SIZE
	.align		4
.L_3:
        /*0018*/ 	.byte	0x04, 0x11
        /*001a*/ 	.short	(.L_5 - .L_4)
	.align		4
.L_4:
        /*001c*/ 	.word	index@(_Z7sigmoidPfS_)
        /*0020*/ 	.word	0x00000000


	//----- nvinfo : EIATTR_MIN_STACK_SIZE
	.align		4
.L_5:
        /*0024*/ 	.byte	0x04, 0x12
        /*0026*/ 	.short	(.L_7 - .L_6)
	.align		4
.L_6:
        /*0028*/ 	.word	index@(_Z7sigmoidPfS_)
        /*002c*/ 	.word	0x00000000
.L_7:


//--------------------- .nv.compat                --------------------------
	.section	.nv.compat,"",@"SHT_CUDA_COMPAT_INFO"
	.align	4
        /*0000*/ 	.byte	0x02, 0x09, 0x00, 0x00, 0x02, 0x02, 0x01, 0x00, 0x02, 0x05, 0x05, 0x00, 0x03, 0x07, 0x01, 0x01
        /*0010*/ 	.byte	0x02, 0x03, 0x00, 0x00, 0x02, 0x06, 0x01, 0x00, 0x04, 0x0b, 0x08, 0x00, 0x01, 0x00, 0x00, 0x00
        /*0020*/ 	.byte	0x00, 0x00, 0x00, 0x00


//--------------------- .nv.info._Z7sigmoidPfS_   --------------------------
	.section	.nv.info._Z7sigmoidPfS_,"",@"SHT_CUDA_INFO"
	.sectionflags	@""
	.align	4


	//----- nvinfo : EIATTR_CUDA_API_VERSION
	.align		4
        /*0000*/ 	.byte	0x04, 0x37
        /*0002*/ 	.short	(.L_9 - .L_8)
.L_8:
        /*0004*/ 	.word	0x00000082


	//----- nvinfo : EIATTR_KPARAM_INFO
	.align		4
.L_9:
        /*0008*/ 	.byte	0x04, 0x17
        /*000a*/ 	.short	(.L_11 - .L_10)
.L_10:
        /*000c*/ 	.word	0x00000000
        /*0010*/ 	.short	0x0001
        /*0012*/ 	.short	0x0008
        /*0014*/ 	.byte	0x00, 0xf5, 0x21, 0x00


	//----- nvinfo : EIATTR_KPARAM_INFO
	.align		4
.L_11:
        /*0018*/ 	.byte	0x04, 0x17
        /*001a*/ 	.short	(.L_13 - .L_12)
.L_12:
        /*001c*/ 	.word	0x00000000
        /*0020*/ 	.short	0x0000
        /*0022*/ 	.short	0x0000
        /*0024*/ 	.byte	0x00, 0xf5, 0x21, 0x00


	//----- nvinfo : EIATTR_SPARSE_MMA_MASK
	.align		4
.L_13:
        /*0028*/ 	.byte	0x03, 0x50
        /*002a*/ 	.short	0x0000


	//----- nvinfo : EIATTR_MAXREG_COUNT
	.align		4
        /*002c*/ 	.byte	0x03, 0x1b
        /*002e*/ 	.short	0x00ff


	//----- nvinfo : EIATTR_MERCURY_ISA_VERSION
	.align		4
        /*0030*/ 	.byte	0x03, 0x5f
        /*0032*/ 	.short	0x0101


	//----- nvinfo : EIATTR_VRC_CTA_INIT_COUNT
	.align		4
        /*0034*/ 	.byte	0x02, 0x4a
	.zero		1
	.zero		1


	//----- nvinfo : EIATTR_EXIT_INSTR_OFFSETS
	.align		4
        /*0038*/ 	.byte	0x04, 0x1c
        /*003a*/ 	.short	(.L_15 - .L_14)


	//   ....[0]....
.L_14:
        /*003c*/ 	.word	0x000001d0


	//----- nvinfo : EIATTR_MAX_THREADS
	.align		4
.L_15:
        /*0040*/ 	.byte	0x04, 0x05
        /*0042*/ 	.short	(.L_17 - .L_16)
.L_16:
        /*0044*/ 	.word	0x0000003c
        /*0048*/ 	.word	0x00000001
        /*004c*/ 	.word	0x00000001


	//----- nvinfo : EIATTR_CRS_STACK_SIZE
	.align		4
.L_17:
        /*0050*/ 	.byte	0x04, 0x1e
        /*0052*/ 	.short	(.L_19 - .L_18)
.L_18:
        /*0054*/ 	.word	0x00000000


	//----- nvinfo : EIATTR_CBANK_PARAM_SIZE
	.align		4
.L_19:
        /*0058*/ 	.byte	0x03, 0x19
        /*005a*/ 	.short	0x0010


	//----- nvinfo : EIATTR_PARAM_CBANK
	.align		4
        /*005c*/ 	.byte	0x04, 0x0a
        /*005e*/ 	.short	(.L_21 - .L_20)
	.align		4
.L_20:
        /*0060*/ 	.word	index@(.nv.constant0._Z7sigmoidPfS_)
        /*0064*/ 	.short	0x0380
        /*0066*/ 	.short	0x0010


	//----- nvinfo : EIATTR_SW_WAR
	.align		4
.L_21:
        /*0068*/ 	.byte	0x04, 0x36
        /*006a*/ 	.short	(.L_23 - .L_22)
.L_22:
        /*006c*/ 	.word	0x00000008
.L_23:


//--------------------- .nv.callgraph             --------------------------
	.section	.nv.callgraph,"",@"SHT_CUDA_CALLGRAPH"
	.align	4
	.sectionentsize	8
	.align		4
        /*0000*/ 	.word	0x00000000
	.align		4
        /*0004*/ 	.word	0xffffffff
	.align		4
        /*0008*/ 	.word	0x00000000
	.align		4
        /*000c*/ 	.word	0xfffffffe
	.align		4
        /*0010*/ 	.word	0x00000000
	.align		4
        /*0014*/ 	.word	0xfffffffd
	.align		4
        /*0018*/ 	.word	0x00000000
	.align		4
        /*001c*/ 	.word	0xfffffffc


//--------------------- .text._Z7sigmoidPfS_      --------------------------
	.section	.text._Z7sigmoidPfS_,"ax",@progbits
	.align	128
        .global         _Z7sigmoidPfS_
        .type           _Z7sigmoidPfS_,@function
        .size           _Z7sigmoidPfS_,(.L_x_8 - _Z7sigmoidPfS_)
        .other          _Z7sigmoidPfS_,@"STO_CUDA_ENTRY STV_DEFAULT"
_Z7sigmoidPfS_:
.text._Z7sigmoidPfS_:
[----:B------:R-:W-:Y:S01]  /*0000*/  LDC R1, c[0x0][0x37c] ;  /* 0x0000df00ff017b82 */ /* 0x000fe20000000800 */
[----:B------:R-:W0:Y:S07]  /*0010*/  S2R R3, SR_TID.X ;  /* 0x0000000000037919 */ /* 0x000e2e0000002100 */
[----:B------:R-:W0:Y:S01]  /*0020*/  LDC.64 R4, c[0x0][0x380] ;  /* 0x0000e000ff047b82 */ /* 0x000e220000000a00 */
[----:B------:R-:W1:Y:S01]  /*0030*/  LDCU.64 UR4, c[0x0][0x358] ;  /* 0x00006b00ff0477ac */ /* 0x000e620008000a00 */
[----:B0-----:R-:W-:-:S06]  /*0040*/  IMAD.WIDE.U32 R4, R3, 0x4, R4 ;  /* 0x0000000403047825 */ /* 0x001fcc00078e0004 */
[----:B-1----:R-:W2:Y:S01]  /*0050*/  LDG.E.CONSTANT R4, desc[UR4][R4.64] ;  /* 0x0000000404047981 */ /* 0x002ea2000c1e9900 */
[----:B------:R-:W-:Y:S01]  /*0060*/  BSSY.RECONVERGENT B0, `(.L_x_0) ;  /* 0x0000013000007945 */ /* 0x000fe20003800200 */
[----:B--2---:R-:W-:-:S04]  /*0070*/  FADD R0, RZ, -R4 ;  /* 0x80000004ff007221 */ /* 0x004fc80000000000 */
[----:B------:R-:W-:-:S05]  /*0080*/  FMUL R0, R0, 1.4426950216293334961 ;  /* 0x3fb8aa3b00007820 */ /* 0x000fca0000400000 */
[----:B------:R-:W-:-:S13]  /*0090*/  FSETP.GEU.AND P0, PT, R0, -126, PT ;  /* 0xc2fc00000000780b */ /* 0x000fda0003f0e000 */
[----:B------:R-:W-:-:S04]  /*00a0*/  @!P0 FMUL R0, R0, 0.5 ;  /* 0x3f00000000008820 */ /* 0x000fc80000400000 */
[----:B------:R-:W0:Y:S02]  /*00b0*/  MUFU.EX2 R2, R0 ;  /* 0x0000000000027308 */ /* 0x000e240000000800 */
[----:B0-----:R-:W-:-:S04]  /*00c0*/  @!P0 FMUL R2, R2, R2 ;  /* 0x0000000202028220 */ /* 0x001fc80000400000 */
[----:B------:R-:W-:-:S04]  /*00d0*/  FADD R0, R2, 1 ;  /* 0x3f80000002007421 */ /* 0x000fc80000000000 */
[----:B------:R-:W-:-:S05]  /*00e0*/  VIADD R2, R0, 0x1800000 ;  /* 0x0180000000027836 */ /* 0x000fca0000000000 */
[----:B------:R-:W-:-:S04]  /*00f0*/  LOP3.LUT R2, R2, 0x7f800000, RZ, 0xc0, !PT ;  /* 0x7f80000002027812 */ /* 0x000fc800078ec0ff */
[----:B------:R-:W-:-:S13]  /*0100*/  ISETP.GT.U32.AND P0, PT, R2, 0x1ffffff, PT ;  /* 0x01ffffff0200780c */ /* 0x000fda0003f04070 */
[----:B------:R-:W-:Y:S05]  /*0110*/  @P0 BRA `(.L_x_1) ;  /* 0x00000000000c0947 */ /* 0x000fea0003800000 */
[----:B------:R-:W-:-:S07]  /*0120*/  MOV R4, 0x140 ;  /* 0x0000014000047802 */ /* 0x000fce0000000f00 */
[----:B------:R-:W-:Y:S05]  /*0130*/  CALL.REL.NOINC `($__internal_0_$__cuda_sm20_rcp_rn_f32_slowpath) ;  /* 0x0000000000287944 */ /* 0x000fea0003c00000 */
[----:B------:R-:W-:Y:S05]  /*0140*/  BRA `(.L_x_2) ;  /* 0x0000000000107947 */ /* 0x000fea0003800000 */
.L_x_1:
[----:B------:R-:W0:Y:S02]  /*0150*/  MUFU.RCP R7, R0 ;  /* 0x0000000000077308 */ /* 0x000e240000001000 */
[----:B0-----:R-:W-:-:S04]  /*0160*/  FFMA R2, R0, R7, -1 ;  /* 0xbf80000000027423 */ /* 0x001fc80000000007 */
[----:B------:R-:W-:-:S04]  /*0170*/  FADD.FTZ R2, -R2, -RZ ;  /* 0x800000ff02027221 */ /* 0x000fc80000010100 */
[----:B------:R-:W-:-:S07]  /*0180*/  FFMA R7, R7, R2, R7 ;  /* 0x0000000207077223 */ /* 0x000fce0000000007 */
.L_x_2:
[----:B------:R-:W-:Y:S05]  /*0190*/  BSYNC.RECONVERGENT B0 ;  /* 0x0000000000007941 */ /* 0x000fea0003800200 */
.L_x_0:
[----:B------:R-:W0:Y:S02]  /*01a0*/  LDC.64 R4, c[0x0][0x388] ;  /* 0x0000e200ff047b82 */ /* 0x000e240000000a00 */
[----:B0-----:R-:W-:-:S05]  /*01b0*/  IMAD.WIDE.U32 R2, R3, 0x4, R4 ;  /* 0x0000000403027825 */ /* 0x001fca00078e0004 */
[----:B------:R-:W-:Y:S01]  /*01c0*/  STG.E desc[UR4][R2.64], R7 ;  /* 0x0000000702007986 */ /* 0x000fe2000c101904 */
[----:B------:R-:W-:Y:S05]  /*01d0*/  EXIT ;  /* 0x000000000000794d */ /* 0x000fea0003800000 */
        .weak           $__internal_0_$__cuda_sm20_rcp_rn_f32_slowpath
        .type           $__internal_0_$__cuda_sm20_rcp_rn_f32_slowpath,@function
        .size           $__internal_0_$__cuda_sm20_rcp_rn_f32_slowpath,(.L_x_8 - $__internal_0_$__cuda_sm20_rcp_rn_f32_slowpath)
$__internal_0_$__cuda_sm20_rcp_rn_f32_slowpath:
[----:B------:R-:W-:Y:S01]  /*01e0*/  IMAD.SHL.U32 R2, R0, 0x2, RZ ;  /* 0x0000000200027824 */ /* 0x000fe200078e00ff */
[----:B------:R-:W-:Y:S04]  /*01f0*/  BSSY.RECONVERGENT B1, `(.L_x_3) ;  /* 0x0000030000017945 */ /* 0x000fe80003800200 */
[----:B------:R-:W-:-:S04]  /*0200*/  SHF.R.U32.HI R2, RZ, 0x18, R2 ;  /* 0x00000018ff027819 */ /* 0x000fc80000011602 */
[----:B------:R-:W-:-:S13]  /*0210*/  ISETP.NE.U32.AND P0, PT, R2, RZ, PT ;  /* 0x000000ff0200720c */ /* 0x000fda0003f05070 */
[----:B------:R-:W-:Y:S05]  /*0220*/  @P0 BRA `(.L_x_4) ;  /* 0x0000000000280947 */ /* 0x000fea0003800000 */
[----:B------:R-:W-:-:S05]  /*0230*/  IMAD.SHL.U32 R2, R0, 0x2, RZ ;  /* 0x0000000200027824 */ /* 0x000fca00078e00ff */
[----:B------:R-:W-:-:S13]  /*0240*/  ISETP.NE.AND P0, PT, R2, RZ, PT ;  /* 0x000000ff0200720c */ /* 0x000fda0003f05270 */
[----:B------:R-:W-:Y:S01]  /*0250*/  @P0 FFMA R6, R0, 1.84467440737095516160e+19, RZ ;  /* 0x5f80000000060823 */ /* 0x000fe200000000ff */
[----:B------:R-:W-:Y:S08]  /*0260*/  @!P0 MUFU.RCP R5, R0 ;  /* 0x0000000000058308 */ /* 0x000ff00000001000 */
[----:B------:R-:W0:Y:S02]  /*0270*/  @P0 MUFU.RCP R7, R6 ;  /* 0x0000000600070308 */ /* 0x000e240000001000 */
[----:B0-----:R-:W-:-:S04]  /*0280*/  @P0 FFMA R2, R6, R7, -1 ;  /* 0xbf80000006020423 */ /* 0x001fc80000000007 */
[----:B------:R-:W-:-:S04]  /*0290*/  @P0 FADD.FTZ R2, -R2, -RZ ;  /* 0x800000ff02020221 */ /* 0x000fc80000010100 */
[----:B------:R-:W-:-:S04]  /*02a0*/  @P0 FFMA R2, R7, R2, R7 ;  /* 0x0000000207020223 */ /* 0x000fc80000000007 */
[----:B------:R-:W-:Y:S01]  /*02b0*/  @P0 FFMA R5, R2, 1.84467440737095516160e+19, RZ ;  /* 0x5f80000002050823 */ /* 0x000fe200000000ff */
[----:B------:R-:W-:Y:S06]  /*02c0*/  BRA `(.L_x_5) ;  /* 0x0000000000887947 */ /* 0x000fec0003800000 */
.L_x_4:
[----:B------:R-:W-:-:S04]  /*02d0*/  IADD3 R5, PT, PT, R2, -0xfd, RZ ;  /* 0xffffff0302057810 */ /* 0x000fc80007ffe0ff */
[----:B------:R-:W-:-:S13]  /*02e0*/  ISETP.GT.U32.AND P0, PT, R5, 0x1, PT ;  /* 0x000000010500780c */ /* 0x000fda0003f04070 */
[----:B------:R-:W-:Y:S05]  /*02f0*/  @P0 BRA `(.L_x_6) ;  /* 0x0000000000780947 */ /* 0x000fea0003800000 */
[----:B------:R-:W-:Y:S01]  /*0300*/  LOP3.LUT R6, R0, 0x7fffff, RZ, 0xc0, !PT ;  /* 0x007fffff00067812 */ /* 0x000fe200078ec0ff */
[----:B------:R-:W-:-:S03]  /*0310*/  IMAD.MOV.U32 R10, RZ, RZ, 0x3 ;  /* 0x00000003ff0a7424 */ /* 0x000fc600078e00ff */
[----:B------:R-:W-:Y:S02]  /*0320*/  LOP3.LUT R6, R6, 0x3f800000, RZ, 0xfc, !PT ;  /* 0x3f80000006067812 */ /* 0x000fe400078efcff */
[----:B------:R-:W-:Y:S02]  /*0330*/  SHF.L.U32 R11, R10, R5, RZ ;  /* 0x000000050a0b7219 */ /* 0x000fe400000006ff */
[----:B------:R-:W0:Y:S02]  /*0340*/  MUFU.RCP R7, R6 ;  /* 0x0000000600077308 */ /* 0x000e240000001000 */
[----:B0-----:R-:W-:-:S04]  /*0350*/  FFMA R8, R6, R7, -1 ;  /* 0xbf80000006087423 */ /* 0x001fc80000000007 */
[----:B------:R-:W-:-:S04]  /*0360*/  FADD.FTZ R8, -R8, -RZ ;  /* 0x800000ff08087221 */ /* 0x000fc80000010100 */
[CCC-:B------:R-:W-:Y:S01]  /*0370*/  FFMA.RM R9, R7.reuse, R8.reuse, R7.reuse ;  /* 0x0000000807097223 */ /* 0x1c0fe20000004007 */
[----:B------:R-:W-:-:S04]  /*0380*/  FFMA.RP R8, R7, R8, R7 ;  /* 0x0000000807087223 */ /* 0x000fc80000008007 */
[C---:B------:R-:W-:Y:S02]  /*0390*/  LOP3.LUT R7, R9.reuse, 0x7fffff, RZ, 0xc0, !PT ;  /* 0x007fffff09077812 */ /* 0x040fe400078ec0ff */
[----:B------:R-:W-:Y:S02]  /*03a0*/  FSETP.NEU.FTZ.AND P0, PT, R9, R8, PT ;  /* 0x000000080900720b */ /* 0x000fe40003f1d000 */
[----:B------:R-:W-:Y:S02]  /*03b0*/  LOP3.LUT R8, R7, 0x800000, RZ, 0xfc, !PT ;  /* 0x0080000007087812 */ /* 0x000fe400078efcff */
[----:B------:R-:W-:Y:S02]  /*03c0*/  SEL R7, RZ, 0xffffffff, !P0 ;  /* 0xffffffffff077807 */ /* 0x000fe40004000000 */
[----:B------:R-:W-:-:S03]  /*03d0*/  LOP3.LUT R6, R11, R8, RZ, 0xc0, !PT ;  /* 0x000000080b067212 */ /* 0x000fc600078ec0ff */
[----:B------:R-:W-:Y:S01]  /*03e0*/  IMAD.MOV R7, RZ, RZ, -R7 ;  /* 0x000000ffff077224 */ /* 0x000fe200078e0a07 */
[----:B------:R-:W-:-:S04]  /*03f0*/  SHF.R.U32.HI R6, RZ, R5, R6 ;  /* 0x00000005ff067219 */ /* 0x000fc80000011606 */
[----:B------:R-:W-:Y:S02]  /*0400*/  LOP3.LUT P1, RZ, R7, R5, R8, 0xf8, !PT ;  /* 0x0000000507ff7212 */ /* 0x000fe4000782f808 */
[C---:B------:R-:W-:Y:S02]  /*0410*/  LOP3.LUT P0, RZ, R6.reuse, 0x1, RZ, 0xc0, !PT ;  /* 0x0000000106ff7812 */ /* 0x040fe4000780c0ff */
[----:B------:R-:W-:-:S04]  /*0420*/  LOP3.LUT P2, RZ, R6, 0x2, RZ, 0xc0, !PT ;  /* 0x0000000206ff7812 */ /* 0x000fc8000784c0ff */
[----:B------:R-:W-:Y:S02]  /*0430*/  PLOP3.LUT P0, PT, P0, P1, P2, 0xe0, 0x0 ;  /* 0x000000000000781c */ /* 0x000fe40000703c20 */
[----:B------:R-:W-:Y:S02]  /*0440*/  LOP3.LUT P1, RZ, R0, 0x7fffff, RZ, 0xc0, !PT ;  /* 0x007fffff00ff7812 */ /* 0x000fe4000782c0ff */
[----:B------:R-:W-:-:S04]  /*0450*/  SEL R5, RZ, 0x1, !P0 ;  /* 0x00000001ff057807 */ /* 0x000fc80004000000 */
[----:B------:R-:W-:-:S04]  /*0460*/  IADD3 R5, PT, PT, -R5, RZ, RZ ;  /* 0x000000ff05057210 */ /* 0x000fc80007ffe1ff */
[----:B------:R-:W-:Y:S01]  /*0470*/  ISETP.GE.AND P0, PT, R5, RZ, PT ;  /* 0x000000ff0500720c */ /* 0x000fe20003f06270 */
[----:B------:R-:W-:-:S05]  /*0480*/  VIADD R5, R2, 0xffffff04 ;  /* 0xffffff0402057836 */ /* 0x000fca0000000000 */
[----:B------:R-:W-:-:S07]  /*0490*/  SHF.R.U32.HI R5, RZ, R5, R8 ;  /* 0x00000005ff057219 */ /* 0x000fce0000011608 */
[----:B------:R-:W-:-:S05]  /*04a0*/  @!P0 VIADD R5, R5, 0x1 ;  /* 0x0000000105058836 */ /* 0x000fca0000000000 */
[----:B------:R-:W-:-:S04]  /*04b0*/  @!P1 SHF.L.U32 R5, R5, 0x1, RZ ;  /* 0x0000000105059819 */ /* 0x000fc800000006ff */
[----:B------:R-:W-:Y:S01]  /*04c0*/  LOP3.LUT R5, R5, 0x80000000, R0, 0xf8, !PT ;  /* 0x8000000005057812 */ /* 0x000fe200078ef800 */
[----:B------:R-:W-:Y:S06]  /*04d0*/  BRA `(.L_x_5) ;  /* 0x0000000000047947 */ /* 0x000fec0003800000 */
.L_x_6:
[----:B------:R0:W1:Y:S02]  /*04e0*/  MUFU.RCP R5, R0 ;  /* 0x0000000000057308 */ /* 0x0000640000001000 */
.L_x_5:
[----:B------:R-:W-:Y:S05]  /*04f0*/  BSYNC.RECONVERGENT B1 ;  /* 0x0000000000017941 */ /* 0x000fea0003800200 */
.L_x_3:
[----:B-1----:R-:W-:Y:S02]  /*0500*/  IMAD.MOV.U32 R7, RZ, RZ, R5 ;  /* 0x000000ffff077224 */ /* 0x002fe400078e0005 */
[----:B------:R-:W-:-:S04]  /*0510*/  HFMA2 R5, -RZ, RZ, 0, 0 ;  /* 0x00000000ff057431 */ /* 0x000fc800000001ff */
[----:B0-----:R-:W-:Y:S05]  /*0520*/  RET.REL.NODEC R4 `(_Z7sigmoidPfS_) ;  /* 0xfffffff804b47950 */ /* 0x001fea0003c3ffff */
.L_x_7:
[----:B------:R-:W-:-:S00]  /*0530*/  BRA `(.L_x_7) ;  /* 0xfffffffc00fc7947 */ /* 0x000fc0000383ffff */
[----:B------:R-:W-:-:S00]  /*0540*/  NOP ;  /* 0x0000000000007918 */ /* 0x000fc00000000000 */
        /* <DEDUP_REMOVED lines=11> */
.L_x_8:


//--------------------- .nv.shared.reserved.0     --------------------------
	.section	.nv.shared.reserved.0,"aw",@nobits
	.weak		__nv_reservedSMEM_offset_0_alias
	.size		__nv_reservedSMEM_offset_0_alias, 0, 64
	.other		__nv_reservedSMEM_offset_0_alias,@"STO_CUDA_RESERVED_SHARED STV_DEFAULT"
__nv_reservedSMEM_offset_0_alias:
	.zero		0
	.zero		64


//--------------------- .nv.constant0._Z7sigmoidPfS_ --------------------------
	.section	.nv.constant0._Z7sigmoidPfS_,"a",@progbits
	.sectionflags	@""
	.align	4
.nv.constant0._Z7sigmoidPfS_:
	.zero		912


//--------------------- SYMBOLS --------------------------

	.type		.nv.reservedSmem.offset0,@object
	.size		.nv.reservedSmem.offset0,0x4
